//
// Generated by NVIDIA NVVM Compiler
//
// Compiler Build ID: CL-36424714
// Cuda compilation tools, release 13.0, V13.0.88
// Based on NVVM 20.0.0
//

.version 9.0
.target sm_100
.address_size 64

	// .globl	_Z17add_buffer_KernelPfS_iiiii

.visible .entry _Z17add_buffer_KernelPfS_iiiii(
	.param .u64 .ptr .align 1 _Z17add_buffer_KernelPfS_iiiii_param_0,
	.param .u64 .ptr .align 1 _Z17add_buffer_KernelPfS_iiiii_param_1,
	.param .u32 _Z17add_buffer_KernelPfS_iiiii_param_2,
	.param .u32 _Z17add_buffer_KernelPfS_iiiii_param_3,
	.param .u32 _Z17add_buffer_KernelPfS_iiiii_param_4,
	.param .u32 _Z17add_buffer_KernelPfS_iiiii_param_5,
	.param .u32 _Z17add_buffer_KernelPfS_iiiii_param_6
)
{
	.reg .pred 	%p<13>;
	.reg .b32 	%r<27>;
	.reg .b32 	%f<4>;
	.reg .b64 	%rd<9>;

	ld.param.u64 	%rd1, [_Z17add_buffer_KernelPfS_iiiii_param_0];
	ld.param.u64 	%rd2, [_Z17add_buffer_KernelPfS_iiiii_param_1];
	ld.param.u32 	%r12, [_Z17add_buffer_KernelPfS_iiiii_param_2];
	ld.param.u32 	%r8, [_Z17add_buffer_KernelPfS_iiiii_param_3];
	ld.param.u32 	%r9, [_Z17add_buffer_KernelPfS_iiiii_param_4];
	ld.param.u32 	%r10, [_Z17add_buffer_KernelPfS_iiiii_param_5];
	ld.param.u32 	%r11, [_Z17add_buffer_KernelPfS_iiiii_param_6];
	mov.u32 	%r13, %ntid.y;
	mov.u32 	%r14, %ctaid.y;
	mov.u32 	%r15, %tid.y;
	mad.lo.s32 	%r1, %r13, %r14, %r15;
	mov.u32 	%r16, %ntid.x;
	mov.u32 	%r17, %ctaid.x;
	mov.u32 	%r18, %tid.x;
	mad.lo.s32 	%r19, %r16, %r17, %r18;
	setp.ge.s32 	%p1, %r1, %r12;
	mul.lo.s32 	%r20, %r9, %r8;
	setp.ge.s32 	%p2, %r19, %r20;
	or.pred  	%p3, %p1, %p2;
	@%p3 bra 	$L__BB0_3;
	div.s32 	%r4, %r19, %r9;
	mul.lo.s32 	%r21, %r4, %r9;
	sub.s32 	%r5, %r19, %r21;
	sub.s32 	%r6, %r4, %r10;
	sub.s32 	%r7, %r5, %r11;
	setp.gt.s32 	%p4, %r6, -1;
	setp.lt.s32 	%p5, %r6, %r8;
	and.pred  	%p6, %p4, %p5;
	setp.gt.s32 	%p7, %r7, -1;
	setp.lt.s32 	%p8, %r7, %r9;
	and.pred  	%p9, %p7, %p8;
	and.pred  	%p11, %p6, %p9;
	not.pred 	%p12, %p11;
	@%p12 bra 	$L__BB0_3;
	mul.lo.s32 	%r22, %r20, %r1;
	mad.lo.s32 	%r23, %r4, %r9, %r22;
	add.s32 	%r24, %r23, %r5;
	cvta.to.global.u64 	%rd3, %rd2;
	mul.wide.s32 	%rd4, %r24, 4;
	add.s64 	%rd5, %rd3, %rd4;
	ld.global.f32 	%f1, [%rd5];
	mad.lo.s32 	%r25, %r6, %r9, %r22;
	add.s32 	%r26, %r25, %r7;
	cvta.to.global.u64 	%rd6, %rd1;
	mul.wide.s32 	%rd7, %r26, 4;
	add.s64 	%rd8, %rd6, %rd7;
	ld.global.f32 	%f2, [%rd8];
	add.f32 	%f3, %f1, %f2;
	st.global.f32 	[%rd8], %f3;
$L__BB0_3:
	ret;

}


// ===== COMPILED SASS (sm_100) =====

	.target	sm_100

	.elftype	@"ET_EXEC"


//--------------------- .note.nv.tkinfo           --------------------------
	.section	.note.nv.tkinfo,"",@"SHT_NOTE"
	.sectionflags	@"SHF_NOTE_NV_TKINFO"
	.tkinfo
        /*0018*/ 	.word	0x00000002
        /*0030*/ 	.string	""
        /*0030*/ 	.string	"ptxas"
        /*0030*/ 	.string	"Cuda compilation tools, release 13.0, V13.0.88"
        /*0030*/ 	.string	"Build cuda_13.0.r13.0/compiler.36424714_0"
        /*0030*/ 	.string	"-arch sm_100 -m 64 "



//--------------------- .note.nv.cuinfo           --------------------------
	.section	.note.nv.cuinfo,"",@"SHT_NOTE"
	.sectionflags	@"SHF_NOTE_NV_CUINFO"
        /*0018*/ 	.short	0x0002
        /*001a*/ 	.short	0x0064
        /*001c*/ 	.short	0x0082
	.zero		2


//--------------------- .nv.info                  --------------------------
	.section	.nv.info,"",@"SHT_CUDA_INFO"
	.align	4


	//----- nvinfo : EIATTR_REGCOUNT
	.align		4
        /*0000*/ 	.byte	0x04, 0x2f
        /*0002*/ 	.short	(.L_1 - .L_0)
	.align		4
.L_0:
        /*0004*/ 	.word	index@(_Z17add_buffer_KernelPfS_iiiii)
        /*0008*/ 	.word	0x0000000e


	//----- nvinfo : EIATTR_FRAME_SIZE
	.align		4
.L_1:
        /*000c*/ 	.byte	0x04, 0x11
        /*000e*/ 	.short	(.L_3 - .L_2)
	.align		4
.L_2:
        /*0010*/ 	.word	index@(_Z17add_buffer_KernelPfS_iiiii)
        /*0014*/ 	.word	0x00000000


	//----- nvinfo : EIATTR_MIN_STACK_SIZE
	.align		4
.L_3:
        /*0018*/ 	.byte	0x04, 0x12
        /*001a*/ 	.short	(.L_5 - .L_4)
	.align		4
.L_4:
        /*001c*/ 	.word	index@(_Z17add_buffer_KernelPfS_iiiii)
        /*0020*/ 	.word	0x00000000
.L_5:


//--------------------- .nv.compat                --------------------------
	.section	.nv.compat,"",@"SHT_CUDA_COMPAT_INFO"
	.align	4
        /*0000*/ 	.byte	0x02, 0x09, 0x00, 0x00, 0x02, 0x02, 0x01, 0x00, 0x02, 0x05, 0x05, 0x00, 0x03, 0x07, 0x01, 0x01
        /*0010*/ 	.byte	0x02, 0x03, 0x00, 0x00, 0x02, 0x06, 0x01, 0x00, 0x04, 0x0b, 0x08, 0x00, 0x09, 0x00, 0x00, 0x00
        /*0020*/ 	.byte	0x00, 0x00, 0x00, 0x00


//--------------------- .nv.info._Z17add_buffer_KernelPfS_iiiii --------------------------
	.section	.nv.info._Z17add_buffer_KernelPfS_iiiii,"",@"SHT_CUDA_INFO"
	.sectionflags	@""
	.align	4


	//----- nvinfo : EIATTR_CUDA_API_VERSION
	.align		4
        /*0000*/ 	.byte	0x04, 0x37
        /*0002*/ 	.short	(.L_7 - .L_6)
.L_6:
        /*0004*/ 	.word	0x00000082


	//----- nvinfo : EIATTR_KPARAM_INFO
	.align		4
.L_7:
        /*0008*/ 	.byte	0x04, 0x17
        /*000a*/ 	.short	(.L_9 - .L_8)
.L_8:
        /*000c*/ 	.word	0x00000000
        /*0010*/ 	.short	0x0006
        /*0012*/ 	.short	0x0020
        /*0014*/ 	.byte	0x00, 0xf0, 0x11, 0x00


	//----- nvinfo : EIATTR_KPARAM_INFO
	.align		4
.L_9:
        /*0018*/ 	.byte	0x04, 0x17
        /*001a*/ 	.short	(.L_11 - .L_10)
.L_10:
        /*001c*/ 	.word	0x00000000
        /*0020*/ 	.short	0x0005
        /*0022*/ 	.short	0x001c
        /*0024*/ 	.byte	0x00, 0xf0, 0x11, 0x00


	//----- nvinfo : EIATTR_KPARAM_INFO
	.align		4
.L_11:
        /*0028*/ 	.byte	0x04, 0x17
        /*002a*/ 	.short	(.L_13 - .L_12)
.L_12:
        /*002c*/ 	.word	0x00000000
        /*0030*/ 	.short	0x0004
        /*0032*/ 	.short	0x0018
        /*0034*/ 	.byte	0x00, 0xf0, 0x11, 0x00


	//----- nvinfo : EIATTR_KPARAM_INFO
	.align		4
.L_13:
        /*0038*/ 	.byte	0x04, 0x17
        /*003a*/ 	.short	(.L_15 - .L_14)
.L_14:
        /*003c*/ 	.word	0x00000000
        /*0040*/ 	.short	0x0003
        /*0042*/ 	.short	0x0014
        /*0044*/ 	.byte	0x00, 0xf0, 0x11, 0x00


	//----- nvinfo : EIATTR_KPARAM_INFO
	.align		4
.L_15:
        /*0048*/ 	.byte	0x04, 0x17
        /*004a*/ 	.short	(.L_17 - .L_16)
.L_16:
        /*004c*/ 	.word	0x00000000
        /*0050*/ 	.short	0x0002
        /*0052*/ 	.short	0x0010
        /*0054*/ 	.byte	0x00, 0xf0, 0x11, 0x00


	//----- nvinfo : EIATTR_KPARAM_INFO
	.align		4
.L_17:
        /*0058*/ 	.byte	0x04, 0x17
        /*005a*/ 	.short	(.L_19 - .L_18)
.L_18:
        /*005c*/ 	.word	0x00000000
        /*0060*/ 	.short	0x0001
        /*0062*/ 	.short	0x0008
        /*0064*/ 	.byte	0x00, 0xf5, 0x21, 0x00


	//----- nvinfo : EIATTR_KPARAM_INFO
	.align		4
.L_19:
        /*0068*/ 	.byte	0x04, 0x17
        /*006a*/ 	.short	(.L_21 - .L_20)
.L_20:
        /*006c*/ 	.word	0x00000000
        /*0070*/ 	.short	0x0000
        /*0072*/ 	.short	0x0000
        /*0074*/ 	.byte	0x00, 0xf5, 0x21, 0x00


	//----- nvinfo : EIATTR_SPARSE_MMA_MASK
	.align		4
.L_21:
        /*0078*/ 	.byte	0x03, 0x50
        /*007a*/ 	.short	0x0000


	//----- nvinfo : EIATTR_MAXREG_COUNT
	.align		4
        /*007c*/ 	.byte	0x03, 0x1b
        /*007e*/ 	.short	0x00ff


	//----- nvinfo : EIATTR_MERCURY_ISA_VERSION
	.align		4
        /*0080*/ 	.byte	0x03, 0x5f
        /*0082*/ 	.short	0x0101


	//----- nvinfo : EIATTR_VRC_CTA_INIT_COUNT
	.align		4
        /*0084*/ 	.byte	0x02, 0x4a
	.zero		1
	.zero		1


	//----- nvinfo : EIATTR_EXIT_INSTR_OFFSETS
	.align		4
        /*0088*/ 	.byte	0x04, 0x1c
        /*008a*/ 	.short	(.L_23 - .L_22)


	//   ....[0]....
.L_22:
        /*008c*/ 	.word	0x000000e0


	//   ....[1]....
        /*0090*/ 	.word	0x00000320


	//   ....[2]....
        /*0094*/ 	.word	0x00000410


	//----- nvinfo : EIATTR_CBANK_PARAM_SIZE
	.align		4
.L_23:
        /*0098*/ 	.byte	0x03, 0x19
        /*009a*/ 	.short	0x0024


	//----- nvinfo : EIATTR_PARAM_CBANK
	.align		4
        /*009c*/ 	.byte	0x04, 0x0a
        /*009e*/ 	.short	(.L_25 - .L_24)
	.align		4
.L_24:
        /*00a0*/ 	.word	index@(.nv.constant0._Z17add_buffer_KernelPfS_iiiii)
        /*00a4*/ 	.short	0x0380
        /*00a6*/ 	.short	0x0024


	//----- nvinfo : EIATTR_SW_WAR
	.align		4
.L_25:
        /*00a8*/ 	.byte	0x04, 0x36
        /*00aa*/ 	.short	(.L_27 - .L_26)
.L_26:
        /*00ac*/ 	.word	0x00000008
.L_27:


//--------------------- .nv.callgraph             --------------------------
	.section	.nv.callgraph,"",@"SHT_CUDA_CALLGRAPH"
	.align	4
	.sectionentsize	8
	.align		4
        /*0000*/ 	.word	0x00000000
	.align		4
        /*0004*/ 	.word	0xffffffff
	.align		4
        /*0008*/ 	.word	0x00000000
	.align		4
        /*000c*/ 	.word	0xfffffffe
	.align		4
        /*0010*/ 	.word	0x00000000
	.align		4
        /*0014*/ 	.word	0xfffffffd
	.align		4
        /*0018*/ 	.word	0x00000000
	.align		4
        /*001c*/ 	.word	0xfffffffc


//--------------------- .text._Z17add_buffer_KernelPfS_iiiii --------------------------
	.section	.text._Z17add_buffer_KernelPfS_iiiii,"ax",@progbits
	.align	128
        .global         _Z17add_buffer_KernelPfS_iiiii
        .type           _Z17add_buffer_KernelPfS_iiiii,@function
        .size           _Z17add_buffer_KernelPfS_iiiii,(.L_x_1 - _Z17add_buffer_KernelPfS_iiiii)
        .other          _Z17add_buffer_KernelPfS_iiiii,@"STO_CUDA_ENTRY STV_DEFAULT"
_Z17add_buffer_KernelPfS_iiiii:
.text._Z17add_buffer_KernelPfS_iiiii:
[----:B------:R-:W-:Y:S01]  /*0000*/  LDC R1, c[0x0][0x37c] ;  /* 0x0000df00ff017b82 */ /* 0x000fe20000000800 */
[----:B------:R-:W0:Y:S07]  /*0010*/  S2R R7, SR_CTAID.X ;  /* 0x0000000000077919 */ /* 0x000e2e0000002500 */
[----:B------:R-:W1:Y:S01]  /*0020*/  LDC R0, c[0x0][0x398] ;  /* 0x0000e600ff007b82 */ /* 0x000e620000000800 */
[----:B------:R-:W2:Y:S01]  /*0030*/  LDCU UR4, c[0x0][0x364] ;  /* 0x00006c80ff0477ac */ /* 0x000ea20008000800 */
[----:B------:R-:W0:Y:S01]  /*0040*/  S2R R4, SR_TID.X ;  /* 0x0000000000047919 */ /* 0x000e220000002100 */
[----:B------:R-:W0:Y:S01]  /*0050*/  LDCU UR5, c[0x0][0x360] ;  /* 0x00006c00ff0577ac */ /* 0x000e220008000800 */
[----:B------:R-:W2:Y:S01]  /*0060*/  S2R R5, SR_CTAID.Y ;  /* 0x0000000000057919 */ /* 0x000ea20000002600 */
[----:B------:R-:W1:Y:S01]  /*0070*/  LDCU.64 UR6, c[0x0][0x390] ;  /* 0x00007200ff0677ac */ /* 0x000e620008000a00 */
[----:B------:R-:W2:Y:S01]  /*0080*/  S2R R2, SR_TID.Y ;  /* 0x0000000000027919 */ /* 0x000ea20000002200 */
[----:B0-----:R-:W-:-:S02]  /*0090*/  IMAD R7, R7, UR5, R4 ;  /* 0x0000000507077c24 */ /* 0x001fc4000f8e0204 */
[----:B-1----:R-:W-:-:S05]  /*00a0*/  IMAD R4, R0, UR7, RZ ;  /* 0x0000000700047c24 */ /* 0x002fca000f8e02ff */
[----:B------:R-:W-:Y:S01]  /*00b0*/  ISETP.GE.AND P0, PT, R7, R4, PT ;  /* 0x000000040700720c */ /* 0x000fe20003f06270 */
[----:B--2---:R-:W-:-:S05]  /*00c0*/  IMAD R5, R5, UR4, R2 ;  /* 0x0000000405057c24 */ /* 0x004fca000f8e0202 */
[----:B------:R-:W-:-:S13]  /*00d0*/  ISETP.GE.OR P0, PT, R5, UR6, P0 ;  /* 0x0000000605007c0c */ /* 0x000fda0008706670 */
[----:B------:R-:W-:Y:S05]  /*00e0*/  @P0 EXIT ;  /* 0x000000000000094d */ /* 0x000fea0003800000 */
[----:B------:R-:W-:Y:S01]  /*00f0*/  IABS R9, R0 ;  /* 0x0000000000097213 */ /* 0x000fe20000000000 */
[----:B------:R-:W0:Y:S03]  /*0100*/  LDCU UR5, c[0x0][0x3a0] ;  /* 0x00007400ff0577ac */ /* 0x000e260008000800 */
[----:B------:R-:W1:Y:S01]  /*0110*/  I2F.RP R6, R9 ;  /* 0x0000000900067306 */ /* 0x000e620000209400 */
[----:B------:R-:W2:Y:S07]  /*0120*/  LDCU UR4, c[0x0][0x39c] ;  /* 0x00007380ff0477ac */ /* 0x000eae0008000800 */
[----:B-1----:R-:W1:Y:S02]  /*0130*/  MUFU.RCP R6, R6 ;  /* 0x0000000600067308 */ /* 0x002e640000001000 */
[----:B-1----:R-:W-:-:S06]  /*0140*/  VIADD R2, R6, 0xffffffe ;  /* 0x0ffffffe06027836 */ /* 0x002fcc0000000000 */
[----:B------:R1:W3:Y:S02]  /*0150*/  F2I.FTZ.U32.TRUNC.NTZ R3, R2 ;  /* 0x0000000200037305 */ /* 0x0002e4000021f000 */
[----:B-1----:R-:W-:Y:S02]  /*0160*/  HFMA2 R2, -RZ, RZ, 0, 0 ;  /* 0x00000000ff027431 */ /* 0x002fe400000001ff */
[----:B---3--:R-:W-:-:S04]  /*0170*/  IMAD.MOV R8, RZ, RZ, -R3 ;  /* 0x000000ffff087224 */ /* 0x008fc800078e0a03 */
[----:B------:R-:W-:Y:S01]  /*0180*/  IMAD R11, R8, R9, RZ ;  /* 0x00000009080b7224 */ /* 0x000fe200078e02ff */
[----:B------:R-:W-:-:S03]  /*0190*/  IABS R8, R7 ;  /* 0x0000000700087213 */ /* 0x000fc60000000000 */
[----:B------:R-:W-:Y:S01]  /*01a0*/  IMAD.HI.U32 R3, R3, R11, R2 ;  /* 0x0000000b03037227 */ /* 0x000fe200078e0002 */
[----:B------:R-:W-:-:S04]  /*01b0*/  LOP3.LUT R2, R7, R0, RZ, 0x3c, !PT ;  /* 0x0000000007027212 */ /* 0x000fc800078e3cff */
[----:B------:R-:W-:Y:S01]  /*01c0*/  ISETP.GE.AND P1, PT, R2, RZ, PT ;  /* 0x000000ff0200720c */ /* 0x000fe20003f26270 */
[----:B------:R-:W-:-:S04]  /*01d0*/  IMAD.HI.U32 R3, R3, R8, RZ ;  /* 0x0000000803037227 */ /* 0x000fc800078e00ff */
[----:B------:R-:W-:-:S04]  /*01e0*/  IMAD.MOV R6, RZ, RZ, -R3 ;  /* 0x000000ffff067224 */ /* 0x000fc800078e0a03 */
[----:B------:R-:W-:-:S05]  /*01f0*/  IMAD R6, R9, R6, R8 ;  /* 0x0000000609067224 */ /* 0x000fca00078e0208 */
[----:B------:R-:W-:-:S13]  /*0200*/  ISETP.GT.U32.AND P2, PT, R9, R6, PT ;  /* 0x000000060900720c */ /* 0x000fda0003f44070 */
[-C--:B------:R-:W-:Y:S01]  /*0210*/  @!P2 IADD3 R6, PT, PT, R6, -R9.reuse, RZ ;  /* 0x800000090606a210 */ /* 0x080fe20007ffe0ff */
[----:B------:R-:W-:Y:S01]  /*0220*/  @!P2 VIADD R3, R3, 0x1 ;  /* 0x000000010303a836 */ /* 0x000fe20000000000 */
[----:B------:R-:W-:Y:S02]  /*0230*/  ISETP.NE.AND P2, PT, R0, RZ, PT ;  /* 0x000000ff0000720c */ /* 0x000fe40003f45270 */
[----:B------:R-:W-:-:S13]  /*0240*/  ISETP.GE.U32.AND P0, PT, R6, R9, PT ;  /* 0x000000090600720c */ /* 0x000fda0003f06070 */
[----:B------:R-:W-:-:S05]  /*0250*/  @P0 IADD3 R3, PT, PT, R3, 0x1, RZ ;  /* 0x0000000103030810 */ /* 0x000fca0007ffe0ff */
[----:B------:R-:W-:-:S05]  /*0260*/  IMAD.MOV.U32 R8, RZ, RZ, R3 ;  /* 0x000000ffff087224 */ /* 0x000fca00078e0003 */
[----:B------:R-:W-:Y:S02]  /*0270*/  @!P1 IADD3 R8, PT, PT, -R8, RZ, RZ ;  /* 0x000000ff08089210 */ /* 0x000fe40007ffe1ff */
[----:B------:R-:W-:-:S04]  /*0280*/  @!P2 LOP3.LUT R8, RZ, R0, RZ, 0x33, !PT ;  /* 0x00000000ff08a212 */ /* 0x000fc800078e33ff */
[----:B--2---:R-:W-:Y:S01]  /*0290*/  IADD3 R10, PT, PT, R8, -UR4, RZ ;  /* 0x80000004080a7c10 */ /* 0x004fe2000fffe0ff */
[----:B------:R-:W-:-:S03]  /*02a0*/  IMAD.MOV R2, RZ, RZ, -R8 ;  /* 0x000000ffff027224 */ /* 0x000fc600078e0a08 */
[----:B------:R-:W-:Y:S01]  /*02b0*/  ISETP.GE.AND P0, PT, R10, UR7, PT ;  /* 0x000000070a007c0c */ /* 0x000fe2000bf06270 */
[----:B------:R-:W-:-:S03]  /*02c0*/  IMAD R9, R0, R2, R7 ;  /* 0x0000000200097224 */ /* 0x000fc600078e0207 */
[----:B------:R-:W-:Y:S01]  /*02d0*/  ISETP.GT.AND P0, PT, R10, -0x1, !P0 ;  /* 0xffffffff0a00780c */ /* 0x000fe20004704270 */
[----:B0-----:R-:W-:-:S05]  /*02e0*/  VIADD R11, R9, -UR5 ;  /* 0x80000005090b7c36 */ /* 0x001fca0008000000 */
[----:B------:R-:W-:-:S04]  /*02f0*/  ISETP.GE.AND P1, PT, R11, R0, PT ;  /* 0x000000000b00720c */ /* 0x000fc80003f26270 */
[----:B------:R-:W-:-:S04]  /*0300*/  ISETP.GT.AND P1, PT, R11, -0x1, !P1 ;  /* 0xffffffff0b00780c */ /* 0x000fc80004f24270 */
[----:B------:R-:W-:-:S13]  /*0310*/  PLOP3.LUT P0, PT, P0, P1, PT, 0x80, 0x8 ;  /* 0x000000000008781c */ /* 0x000fda0000703070 */
[----:B------:R-:W-:Y:S05]  /*0320*/  @!P0 EXIT ;  /* 0x000000000000894d */ /* 0x000fea0003800000 */
[----:B------:R-:W0:Y:S01]  /*0330*/  LDC.64 R6, c[0x0][0x388] ;  /* 0x0000e200ff067b82 */ /* 0x000e220000000a00 */
[----:B------:R-:W-:Y:S01]  /*0340*/  IMAD R5, R5, R4, RZ ;  /* 0x0000000405057224 */ /* 0x000fe200078e02ff */
[----:B------:R-:W1:Y:S03]  /*0350*/  LDCU.64 UR4, c[0x0][0x358] ;  /* 0x00006b00ff0477ac */ /* 0x000e660008000a00 */
[-CC-:B------:R-:W-:Y:S02]  /*0360*/  IMAD R4, R8, R0.reuse, R5.reuse ;  /* 0x0000000008047224 */ /* 0x180fe400078e0205 */
[----:B------:R-:W-:Y:S01]  /*0370*/  IMAD R0, R10, R0, R5 ;  /* 0x000000000a007224 */ /* 0x000fe200078e0205 */
[----:B------:R-:W2:Y:S02]  /*0380*/  LDC.64 R2, c[0x0][0x380] ;  /* 0x0000e000ff027b82 */ /* 0x000ea40000000a00 */
[----:B------:R-:W-:-:S02]  /*0390*/  IADD3 R5, PT, PT, R9, R4, RZ ;  /* 0x0000000409057210 */ /* 0x000fc40007ffe0ff */
[----:B------:R-:W-:-:S03]  /*03a0*/  IADD3 R9, PT, PT, R11, R0, RZ ;  /* 0x000000000b097210 */ /* 0x000fc60007ffe0ff */
[----:B0-----:R-:W-:-:S06]  /*03b0*/  IMAD.WIDE R4, R5, 0x4, R6 ;  /* 0x0000000405047825 */ /* 0x001fcc00078e0206 */
[----:B-1----:R-:W3:Y:S01]  /*03c0*/  LDG.E R4, desc[UR4][R4.64] ;  /* 0x0000000404047981 */ /* 0x002ee2000c1e1900 */
[----:B--2---:R-:W-:-:S05]  /*03d0*/  IMAD.WIDE R2, R9, 0x4, R2 ;  /* 0x0000000409027825 */ /* 0x004fca00078e0202 */
[----:B------:R-:W3:Y:S02]  /*03e0*/  LDG.E R7, desc[UR4][R2.64] ;  /* 0x0000000402077981 */ /* 0x000ee4000c1e1900 */
[----:B---3--:R-:W-:-:S05]  /*03f0*/  FADD R7, R4, R7 ;  /* 0x0000000704077221 */ /* 0x008fca0000000000 */
[----:B------:R-:W-:Y:S01]  /*0400*/  STG.E desc[UR4][R2.64], R7 ;  /* 0x0000000702007986 */ /* 0x000fe2000c101904 */
[----:B------:R-:W-:Y:S05]  /*0410*/  EXIT ;  /* 0x000000000000794d */ /* 0x000fea0003800000 */
.L_x_0:
[----:B------:R-:W-:-:S00]  /*0420*/  BRA `(.L_x_0) ;  /* 0xfffffffc00fc7947 */ /* 0x000fc0000383ffff */
[----:B------:R-:W-:-:S00]  /*0430*/  NOP ;  /* 0x0000000000007918 */ /* 0x000fc00000000000 */
        /* <DEDUP_REMOVED lines=12> */
.L_x_1:


//--------------------- .nv.shared.reserved.0     --------------------------
	.section	.nv.shared.reserved.0,"aw",@nobits
	.weak		__nv_reservedSMEM_offset_0_alias
	.size		__nv_reservedSMEM_offset_0_alias, 0, 64
	.other		__nv_reservedSMEM_offset_0_alias,@"STO_CUDA_RESERVED_SHARED STV_DEFAULT"
__nv_reservedSMEM_offset_0_alias:
	.zero		0
	.zero		64


//--------------------- .nv.constant0._Z17add_buffer_KernelPfS_iiiii --------------------------
	.section	.nv.constant0._Z17add_buffer_KernelPfS_iiiii,"a",@progbits
	.sectionflags	@""
	.align	4
.nv.constant0._Z17add_buffer_KernelPfS_iiiii:
	.zero		932


//--------------------- SYMBOLS --------------------------

	.type		.nv.reservedSmem.offset0,@object
	.size		.nv.reservedSmem.offset0,0x4
